//
// Generated by NVIDIA NVVM Compiler
//
// Compiler Build ID: CL-36424714
// Cuda compilation tools, release 13.0, V13.0.88
// Based on NVVM 20.0.0
//

.version 9.0
.target sm_100
.address_size 64

	// .globl	_Z12regex_kernelPKcPKiS2_iPK8NfaStateS2_iP5MatchPi

.visible .entry _Z12regex_kernelPKcPKiS2_iPK8NfaStateS2_iP5MatchPi(
	.param .u64 .ptr .align 1 _Z12regex_kernelPKcPKiS2_iPK8NfaStateS2_iP5MatchPi_param_0,
	.param .u64 .ptr .align 1 _Z12regex_kernelPKcPKiS2_iPK8NfaStateS2_iP5MatchPi_param_1,
	.param .u64 .ptr .align 1 _Z12regex_kernelPKcPKiS2_iPK8NfaStateS2_iP5MatchPi_param_2,
	.param .u32 _Z12regex_kernelPKcPKiS2_iPK8NfaStateS2_iP5MatchPi_param_3,
	.param .u64 .ptr .align 1 _Z12regex_kernelPKcPKiS2_iPK8NfaStateS2_iP5MatchPi_param_4,
	.param .u64 .ptr .align 1 _Z12regex_kernelPKcPKiS2_iPK8NfaStateS2_iP5MatchPi_param_5,
	.param .u32 _Z12regex_kernelPKcPKiS2_iPK8NfaStateS2_iP5MatchPi_param_6,
	.param .u64 .ptr .align 1 _Z12regex_kernelPKcPKiS2_iPK8NfaStateS2_iP5MatchPi_param_7,
	.param .u64 .ptr .align 1 _Z12regex_kernelPKcPKiS2_iPK8NfaStateS2_iP5MatchPi_param_8
)
{
	.local .align 16 .b8 	__local_depot0[1152];
	.reg .b64 	%SP;
	.reg .b64 	%SPL;
	.reg .pred 	%p<49>;
	.reg .b32 	%r<120>;
	.reg .b64 	%rd<72>;

	mov.u64 	%SPL, __local_depot0;
	ld.param.u64 	%rd18, [_Z12regex_kernelPKcPKiS2_iPK8NfaStateS2_iP5MatchPi_param_0];
	ld.param.u64 	%rd19, [_Z12regex_kernelPKcPKiS2_iPK8NfaStateS2_iP5MatchPi_param_1];
	ld.param.u64 	%rd20, [_Z12regex_kernelPKcPKiS2_iPK8NfaStateS2_iP5MatchPi_param_2];
	ld.param.u32 	%r60, [_Z12regex_kernelPKcPKiS2_iPK8NfaStateS2_iP5MatchPi_param_3];
	ld.param.u64 	%rd24, [_Z12regex_kernelPKcPKiS2_iPK8NfaStateS2_iP5MatchPi_param_4];
	ld.param.u32 	%r59, [_Z12regex_kernelPKcPKiS2_iPK8NfaStateS2_iP5MatchPi_param_6];
	ld.param.u64 	%rd22, [_Z12regex_kernelPKcPKiS2_iPK8NfaStateS2_iP5MatchPi_param_7];
	ld.param.u64 	%rd23, [_Z12regex_kernelPKcPKiS2_iPK8NfaStateS2_iP5MatchPi_param_8];
	cvta.to.global.u64 	%rd1, %rd24;
	add.u64 	%rd2, %SPL, 0;
	add.u64 	%rd3, %SPL, 0;
	add.u64 	%rd4, %SPL, 128;
	add.u64 	%rd5, %SPL, 640;
	mov.u32 	%r61, %ctaid.x;
	mov.u32 	%r62, %ntid.x;
	mov.u32 	%r63, %tid.x;
	mad.lo.s32 	%r1, %r61, %r62, %r63;
	setp.ge.s32 	%p1, %r1, %r60;
	@%p1 bra 	$L__BB0_53;
	cvta.to.global.u64 	%rd29, %rd19;
	cvta.to.global.u64 	%rd30, %rd20;
	mul.wide.s32 	%rd31, %r1, 4;
	add.s64 	%rd32, %rd29, %rd31;
	ld.global.u32 	%r2, [%rd32];
	add.s64 	%rd33, %rd30, %rd31;
	ld.global.u32 	%r3, [%rd33];
	setp.lt.s32 	%p2, %r59, 1;
	@%p2 bra 	$L__BB0_53;
	cvta.to.global.u64 	%rd6, %rd23;
	cvta.to.global.u64 	%rd7, %rd22;
	cvta.to.global.u64 	%rd8, %rd18;
	mov.b32 	%r93, 0;
$L__BB0_3:
	ld.param.u64 	%rd70, [_Z12regex_kernelPKcPKiS2_iPK8NfaStateS2_iP5MatchPi_param_5];
	setp.lt.s32 	%p3, %r3, 1;
	cvta.to.global.u64 	%rd34, %rd70;
	mul.wide.u32 	%rd35, %r93, 4;
	add.s64 	%rd36, %rd34, %rd35;
	ld.global.u32 	%r5, [%rd36];
	@%p3 bra 	$L__BB0_52;
	setp.eq.s32 	%p4, %r5, -1;
	@%p4 bra 	$L__BB0_9;
	mov.b32 	%r96, 0;
	mov.u32 	%r95, %r3;
$L__BB0_6:
	st.local.u32 	[%rd3], %r5;
	mov.b32 	%r103, 0;
	mov.b32 	%r102, 1;
$L__BB0_7:
	mov.u32 	%r10, %r102;
	add.s32 	%r102, %r10, -1;
	mul.wide.u32 	%rd37, %r102, 4;
	add.s64 	%rd9, %rd3, %rd37;
	ld.local.u32 	%r13, [%rd9];
	setp.lt.s32 	%p5, %r103, 1;
	@%p5 bra 	$L__BB0_13;
	neg.s32 	%r99, %r103;
	mov.u64 	%rd71, %rd4;
	bra.uni 	$L__BB0_12;
$L__BB0_9:
	mov.b32 	%r94, 0;
$L__BB0_10:
	add.s32 	%r94, %r94, 1;
	setp.eq.s32 	%p47, %r94, %r3;
	@%p47 bra 	$L__BB0_52;
	bra.uni 	$L__BB0_10;
$L__BB0_11:
	add.s32 	%r99, %r99, 1;
	setp.eq.s32 	%p7, %r99, 0;
	add.s64 	%rd71, %rd71, 4;
	@%p7 bra 	$L__BB0_13;
$L__BB0_12:
	ld.local.u32 	%r68, [%rd71];
	setp.eq.s32 	%p6, %r68, %r13;
	@%p6 bra 	$L__BB0_18;
	bra.uni 	$L__BB0_11;
$L__BB0_13:
	add.s32 	%r17, %r103, 1;
	mul.wide.s32 	%rd38, %r103, 4;
	add.s64 	%rd39, %rd4, %rd38;
	st.local.u32 	[%rd39], %r13;
	mul.wide.s32 	%rd40, %r13, 12;
	add.s64 	%rd12, %rd1, %rd40;
	ld.global.u32 	%r69, [%rd12];
	setp.ne.s32 	%p8, %r69, 257;
	mov.u32 	%r103, %r17;
	@%p8 bra 	$L__BB0_18;
	ld.global.u32 	%r18, [%rd12+4];
	setp.eq.s32 	%p9, %r18, -1;
	setp.gt.u32 	%p10, %r10, 32;
	or.pred  	%p11, %p10, %p9;
	@%p11 bra 	$L__BB0_16;
	st.local.u32 	[%rd9], %r18;
	mov.u32 	%r102, %r10;
$L__BB0_16:
	ld.global.u32 	%r20, [%rd12+8];
	setp.eq.s32 	%p12, %r20, -1;
	setp.gt.s32 	%p13, %r102, 31;
	or.pred  	%p14, %p13, %p12;
	mov.u32 	%r103, %r17;
	@%p14 bra 	$L__BB0_18;
	add.s32 	%r21, %r102, 1;
	mul.wide.s32 	%rd41, %r102, 4;
	add.s64 	%rd42, %rd3, %rd41;
	st.local.u32 	[%rd42], %r20;
	mov.u32 	%r103, %r17;
	mov.u32 	%r102, %r21;
$L__BB0_18:
	setp.gt.s32 	%p15, %r102, 0;
	@%p15 bra 	$L__BB0_7;
	setp.le.s32 	%p16, %r3, %r96;
	@%p16 bra 	$L__BB0_28;
	mov.b32 	%r104, 0;
$L__BB0_21:
	setp.lt.s32 	%p17, %r103, 1;
	mov.b32 	%r113, 0;
	@%p17 bra 	$L__BB0_30;
	cvt.u64.u32 	%rd43, %r104;
	cvt.u64.u32 	%rd44, %r96;
	cvt.s64.s32 	%rd45, %r2;
	add.s64 	%rd46, %rd44, %rd45;
	add.s64 	%rd47, %rd46, %rd43;
	add.s64 	%rd48, %rd8, %rd47;
	ld.global.s8 	%r27, [%rd48];
	mov.b32 	%r107, 0;
	mov.u32 	%r113, %r107;
$L__BB0_23:
	mul.wide.u32 	%rd49, %r107, 4;
	add.s64 	%rd50, %rd4, %rd49;
	ld.local.u32 	%r73, [%rd50];
	mul.wide.s32 	%rd51, %r73, 12;
	add.s64 	%rd13, %rd1, %rd51;
	ld.global.u32 	%r74, [%rd13];
	setp.ne.s32 	%p18, %r74, %r27;
	setp.ne.s32 	%p19, %r74, 46;
	and.pred  	%p20, %p18, %p19;
	@%p20 bra 	$L__BB0_47;
	ld.global.u32 	%r33, [%rd13+4];
	setp.eq.s32 	%p21, %r33, -1;
	setp.gt.s32 	%p22, %r113, 127;
	or.pred  	%p23, %p21, %p22;
	@%p23 bra 	$L__BB0_47;
	st.local.u32 	[%rd2], %r33;
	mov.b32 	%r114, 1;
$L__BB0_26:
	mov.u32 	%r34, %r114;
	add.s32 	%r114, %r34, -1;
	mul.wide.u32 	%rd52, %r114, 4;
	add.s64 	%rd14, %rd2, %rd52;
	ld.local.u32 	%r37, [%rd14];
	setp.lt.s32 	%p24, %r113, 1;
	@%p24 bra 	$L__BB0_41;
	mov.b32 	%r111, 0;
	bra.uni 	$L__BB0_40;
$L__BB0_28:
	setp.lt.s32 	%p43, %r103, 1;
	@%p43 bra 	$L__BB0_51;
	mov.b32 	%r119, 0;
	bra.uni 	$L__BB0_49;
$L__BB0_30:
	mov.u32 	%r103, %r113;
	setp.lt.s32 	%p36, %r103, 1;
	@%p36 bra 	$L__BB0_38;
	and.b32  	%r29, %r103, 3;
	setp.lt.u32 	%p37, %r103, 4;
	mov.b32 	%r118, 0;
	@%p37 bra 	$L__BB0_34;
	and.b32  	%r118, %r103, 2147483644;
	mov.b32 	%r117, 0;
$L__BB0_33:
	mul.wide.u32 	%rd60, %r117, 4;
	add.s64 	%rd61, %rd5, %rd60;
	ld.local.v4.u32 	{%r81, %r82, %r83, %r84}, [%rd61];
	add.s64 	%rd62, %rd4, %rd60;
	st.local.v4.u32 	[%rd62], {%r81, %r82, %r83, %r84};
	add.s32 	%r117, %r117, 4;
	setp.ne.s32 	%p38, %r117, %r118;
	@%p38 bra 	$L__BB0_33;
$L__BB0_34:
	setp.eq.s32 	%p39, %r29, 0;
	@%p39 bra 	$L__BB0_38;
	mul.wide.u32 	%rd63, %r118, 4;
	add.s64 	%rd16, %rd5, %rd63;
	ld.local.u32 	%r85, [%rd16];
	add.s64 	%rd17, %rd4, %rd63;
	st.local.u32 	[%rd17], %r85;
	setp.eq.s32 	%p40, %r29, 1;
	@%p40 bra 	$L__BB0_38;
	ld.local.u32 	%r86, [%rd16+4];
	st.local.u32 	[%rd17+4], %r86;
	setp.eq.s32 	%p41, %r29, 2;
	@%p41 bra 	$L__BB0_38;
	ld.local.u32 	%r87, [%rd16+8];
	st.local.u32 	[%rd17+8], %r87;
$L__BB0_38:
	add.s32 	%r104, %r104, 1;
	setp.eq.s32 	%p42, %r104, %r95;
	@%p42 bra 	$L__BB0_28;
	bra.uni 	$L__BB0_21;
$L__BB0_39:
	add.s32 	%r111, %r111, 1;
	setp.eq.s32 	%p26, %r111, %r113;
	@%p26 bra 	$L__BB0_41;
$L__BB0_40:
	mul.wide.u32 	%rd53, %r111, 4;
	add.s64 	%rd54, %rd5, %rd53;
	ld.local.u32 	%r77, [%rd54];
	setp.eq.s32 	%p25, %r77, %r37;
	@%p25 bra 	$L__BB0_46;
	bra.uni 	$L__BB0_39;
$L__BB0_41:
	add.s32 	%r40, %r113, 1;
	mul.wide.s32 	%rd55, %r113, 4;
	add.s64 	%rd56, %rd5, %rd55;
	st.local.u32 	[%rd56], %r37;
	mul.wide.s32 	%rd57, %r37, 12;
	add.s64 	%rd15, %rd1, %rd57;
	ld.global.u32 	%r78, [%rd15];
	setp.ne.s32 	%p27, %r78, 257;
	mov.u32 	%r113, %r40;
	@%p27 bra 	$L__BB0_46;
	ld.global.u32 	%r41, [%rd15+4];
	setp.eq.s32 	%p28, %r41, -1;
	setp.gt.u32 	%p29, %r34, 32;
	or.pred  	%p30, %p29, %p28;
	@%p30 bra 	$L__BB0_44;
	st.local.u32 	[%rd14], %r41;
	mov.u32 	%r114, %r34;
$L__BB0_44:
	ld.global.u32 	%r43, [%rd15+8];
	setp.eq.s32 	%p31, %r43, -1;
	setp.gt.s32 	%p32, %r114, 31;
	or.pred  	%p33, %p32, %p31;
	mov.u32 	%r113, %r40;
	@%p33 bra 	$L__BB0_46;
	add.s32 	%r44, %r114, 1;
	mul.wide.s32 	%rd58, %r114, 4;
	add.s64 	%rd59, %rd2, %rd58;
	st.local.u32 	[%rd59], %r43;
	mov.u32 	%r113, %r40;
	mov.u32 	%r114, %r44;
$L__BB0_46:
	setp.gt.s32 	%p34, %r114, 0;
	@%p34 bra 	$L__BB0_26;
$L__BB0_47:
	add.s32 	%r107, %r107, 1;
	setp.eq.s32 	%p35, %r107, %r103;
	@%p35 bra 	$L__BB0_30;
	bra.uni 	$L__BB0_23;
$L__BB0_48:
	add.s32 	%r119, %r119, 1;
	setp.eq.s32 	%p45, %r119, %r103;
	@%p45 bra 	$L__BB0_51;
$L__BB0_49:
	mul.wide.u32 	%rd64, %r119, 4;
	add.s64 	%rd65, %rd4, %rd64;
	ld.local.u32 	%r89, [%rd65];
	mul.wide.s32 	%rd66, %r89, 12;
	add.s64 	%rd67, %rd1, %rd66;
	ld.global.u32 	%r90, [%rd67];
	setp.ne.s32 	%p44, %r90, 256;
	@%p44 bra 	$L__BB0_48;
	atom.global.add.u32 	%r91, [%rd6], 1;
	mul.wide.s32 	%rd68, %r91, 8;
	add.s64 	%rd69, %rd7, %rd68;
	st.global.u32 	[%rd69], %r1;
	st.global.u32 	[%rd69+4], %r93;
	bra.uni 	$L__BB0_52;
$L__BB0_51:
	add.s32 	%r96, %r96, 1;
	add.s32 	%r95, %r95, -1;
	setp.ne.s32 	%p46, %r96, %r3;
	@%p46 bra 	$L__BB0_6;
$L__BB0_52:
	add.s32 	%r93, %r93, 1;
	setp.ne.s32 	%p48, %r93, %r59;
	@%p48 bra 	$L__BB0_3;
$L__BB0_53:
	ret;

}


// ===== COMPILED SASS (sm_100) =====

	.target	sm_100

	.elftype	@"ET_EXEC"


//--------------------- .note.nv.tkinfo           --------------------------
	.section	.note.nv.tkinfo,"",@"SHT_NOTE"
	.sectionflags	@"SHF_NOTE_NV_TKINFO"
	.tkinfo
        /*0018*/ 	.word	0x00000002
        /*0030*/ 	.string	""
        /*0030*/ 	.string	"ptxas"
        /*0030*/ 	.string	"Cuda compilation tools, release 13.0, V13.0.88"
        /*0030*/ 	.string	"Build cuda_13.0.r13.0/compiler.36424714_0"
        /*0030*/ 	.string	"-arch sm_100 -m 64 "



//--------------------- .note.nv.cuinfo           --------------------------
	.section	.note.nv.cuinfo,"",@"SHT_NOTE"
	.sectionflags	@"SHF_NOTE_NV_CUINFO"
        /*0018*/ 	.short	0x0002
        /*001a*/ 	.short	0x0064
        /*001c*/ 	.short	0x0082
	.zero		2


//--------------------- .nv.info                  --------------------------
	.section	.nv.info,"",@"SHT_CUDA_INFO"
	.align	4


	//----- nvinfo : EIATTR_REGCOUNT
	.align		4
        /*0000*/ 	.byte	0x04, 0x2f
        /*0002*/ 	.short	(.L_1 - .L_0)
	.align		4
.L_0:
        /*0004*/ 	.word	index@(_Z12regex_kernelPKcPKiS2_iPK8NfaStateS2_iP5MatchPi)
        /*0008*/ 	.word	0x0000001a


	//----- nvinfo : EIATTR_FRAME_SIZE
	.align		4
.L_1:
        /*000c*/ 	.byte	0x04, 0x11
        /*000e*/ 	.short	(.L_3 - .L_2)
	.align		4
.L_2:
        /*0010*/ 	.word	index@(_Z12regex_kernelPKcPKiS2_iPK8NfaStateS2_iP5MatchPi)
        /*0014*/ 	.word	0x00000480


	//----- nvinfo : EIATTR_MIN_STACK_SIZE
	.align		4
.L_3:
        /*0018*/ 	.byte	0x04, 0x12
        /*001a*/ 	.short	(.L_5 - .L_4)
	.align		4
.L_4:
        /*001c*/ 	.word	index@(_Z12regex_kernelPKcPKiS2_iPK8NfaStateS2_iP5MatchPi)
        /*0020*/ 	.word	0x00000480
.L_5:


//--------------------- .nv.compat                --------------------------
	.section	.nv.compat,"",@"SHT_CUDA_COMPAT_INFO"
	.align	4
        /*0000*/ 	.byte	0x02, 0x09, 0x00, 0x00, 0x02, 0x02, 0x01, 0x00, 0x02, 0x05, 0x05, 0x00, 0x03, 0x07, 0x01, 0x01
        /*0010*/ 	.byte	0x02, 0x03, 0x00, 0x00, 0x02, 0x06, 0x01, 0x00, 0x04, 0x0b, 0x08, 0x00, 0x09, 0x00, 0x00, 0x00
        /*0020*/ 	.byte	0x00, 0x00, 0x00, 0x00


//--------------------- .nv.info._Z12regex_kernelPKcPKiS2_iPK8NfaStateS2_iP5MatchPi --------------------------
	.section	.nv.info._Z12regex_kernelPKcPKiS2_iPK8NfaStateS2_iP5MatchPi,"",@"SHT_CUDA_INFO"
	.sectionflags	@""
	.align	4


	//----- nvinfo : EIATTR_CUDA_API_VERSION
	.align		4
        /*0000*/ 	.byte	0x04, 0x37
        /*0002*/ 	.short	(.L_7 - .L_6)
.L_6:
        /*0004*/ 	.word	0x00000082


	//----- nvinfo : EIATTR_KPARAM_INFO
	.align		4
.L_7:
        /*0008*/ 	.byte	0x04, 0x17
        /*000a*/ 	.short	(.L_9 - .L_8)
.L_8:
        /*000c*/ 	.word	0x00000000
        /*0010*/ 	.short	0x0008
        /*0012*/ 	.short	0x0040
        /*0014*/ 	.byte	0x00, 0xf5, 0x21, 0x00


	//----- nvinfo : EIATTR_KPARAM_INFO
	.align		4
.L_9:
        /*0018*/ 	.byte	0x04, 0x17
        /*001a*/ 	.short	(.L_11 - .L_10)
.L_10:
        /*001c*/ 	.word	0x00000000
        /*0020*/ 	.short	0x0007
        /*0022*/ 	.short	0x0038
        /*0024*/ 	.byte	0x00, 0xf5, 0x21, 0x00


	//----- nvinfo : EIATTR_KPARAM_INFO
	.align		4
.L_11:
        /*0028*/ 	.byte	0x04, 0x17
        /*002a*/ 	.short	(.L_13 - .L_12)
.L_12:
        /*002c*/ 	.word	0x00000000
        /*0030*/ 	.short	0x0006
        /*0032*/ 	.short	0x0030
        /*0034*/ 	.byte	0x00, 0xf0, 0x11, 0x00


	//----- nvinfo : EIATTR_KPARAM_INFO
	.align		4
.L_13:
        /*0038*/ 	.byte	0x04, 0x17
        /*003a*/ 	.short	(.L_15 - .L_14)
.L_14:
        /*003c*/ 	.word	0x00000000
        /*0040*/ 	.short	0x0005
        /*0042*/ 	.short	0x0028
        /*0044*/ 	.byte	0x00, 0xf5, 0x21, 0x00


	//----- nvinfo : EIATTR_KPARAM_INFO
	.align		4
.L_15:
        /*0048*/ 	.byte	0x04, 0x17
        /*004a*/ 	.short	(.L_17 - .L_16)
.L_16:
        /*004c*/ 	.word	0x00000000
        /*0050*/ 	.short	0x0004
        /*0052*/ 	.short	0x0020
        /*0054*/ 	.byte	0x00, 0xf5, 0x21, 0x00


	//----- nvinfo : EIATTR_KPARAM_INFO
	.align		4
.L_17:
        /*0058*/ 	.byte	0x04, 0x17
        /*005a*/ 	.short	(.L_19 - .L_18)
.L_18:
        /*005c*/ 	.word	0x00000000
        /*0060*/ 	.short	0x0003
        /*0062*/ 	.short	0x0018
        /*0064*/ 	.byte	0x00, 0xf0, 0x11, 0x00


	//----- nvinfo : EIATTR_KPARAM_INFO
	.align		4
.L_19:
        /*0068*/ 	.byte	0x04, 0x17
        /*006a*/ 	.short	(.L_21 - .L_20)
.L_20:
        /*006c*/ 	.word	0x00000000
        /*0070*/ 	.short	0x0002
        /*0072*/ 	.short	0x0010
        /*0074*/ 	.byte	0x00, 0xf5, 0x21, 0x00


	//----- nvinfo : EIATTR_KPARAM_INFO
	.align		4
.L_21:
        /*0078*/ 	.byte	0x04, 0x17
        /*007a*/ 	.short	(.L_23 - .L_22)
.L_22:
        /*007c*/ 	.word	0x00000000
        /*0080*/ 	.short	0x0001
        /*0082*/ 	.short	0x0008
        /*0084*/ 	.byte	0x00, 0xf5, 0x21, 0x00


	//----- nvinfo : EIATTR_KPARAM_INFO
	.align		4
.L_23:
        /*0088*/ 	.byte	0x04, 0x17
        /*008a*/ 	.short	(.L_25 - .L_24)
.L_24:
        /*008c*/ 	.word	0x00000000
        /*0090*/ 	.short	0x0000
        /*0092*/ 	.short	0x0000
        /*0094*/ 	.byte	0x00, 0xf5, 0x21, 0x00


	//----- nvinfo : EIATTR_SPARSE_MMA_MASK
	.align		4
.L_25:
        /*0098*/ 	.byte	0x03, 0x50
        /*009a*/ 	.short	0x0000


	//----- nvinfo : EIATTR_MAXREG_COUNT
	.align		4
        /*009c*/ 	.byte	0x03, 0x1b
        /*009e*/ 	.short	0x00ff


	//----- nvinfo : EIATTR_MERCURY_ISA_VERSION
	.align		4
        /*00a0*/ 	.byte	0x03, 0x5f
        /*00a2*/ 	.short	0x0101


	//----- nvinfo : EIATTR_INT_WARP_WIDE_INSTR_OFFSETS
	.align		4
        /*00a4*/ 	.byte	0x04, 0x31
        /*00a6*/ 	.short	(.L_27 - .L_26)


	//   ....[0]....
.L_26:
        /*00a8*/ 	.word	0x00000d00


	//   ....[1]....
        /*00ac*/ 	.word	0x00000da0


	//----- nvinfo : EIATTR_VRC_CTA_INIT_COUNT
	.align		4
.L_27:
        /*00b0*/ 	.byte	0x02, 0x4a
	.zero		1
	.zero		1


	//----- nvinfo : EIATTR_EXIT_INSTR_OFFSETS
	.align		4
        /*00b4*/ 	.byte	0x04, 0x1c
        /*00b6*/ 	.short	(.L_29 - .L_28)


	//   ....[0]....
.L_28:
        /*00b8*/ 	.word	0x00000080


	//   ....[1]....
        /*00bc*/ 	.word	0x000000b0


	//   ....[2]....
        /*00c0*/ 	.word	0x00000e50


	//----- nvinfo : EIATTR_CRS_STACK_SIZE
	.align		4
.L_29:
        /*00c4*/ 	.byte	0x04, 0x1e
        /*00c6*/ 	.short	(.L_31 - .L_30)
.L_30:
        /*00c8*/ 	.word	0x00000000


	//----- nvinfo : EIATTR_CBANK_PARAM_SIZE
	.align		4
.L_31:
        /*00cc*/ 	.byte	0x03, 0x19
        /*00ce*/ 	.short	0x0048


	//----- nvinfo : EIATTR_PARAM_CBANK
	.align		4
        /*00d0*/ 	.byte	0x04, 0x0a
        /*00d2*/ 	.short	(.L_33 - .L_32)
	.align		4
.L_32:
        /*00d4*/ 	.word	index@(.nv.constant0._Z12regex_kernelPKcPKiS2_iPK8NfaStateS2_iP5MatchPi)
        /*00d8*/ 	.short	0x0380
        /*00da*/ 	.short	0x0048


	//----- nvinfo : EIATTR_SW_WAR
	.align		4
.L_33:
        /*00dc*/ 	.byte	0x04, 0x36
        /*00de*/ 	.short	(.L_35 - .L_34)
.L_34:
        /*00e0*/ 	.word	0x00000008
.L_35:


//--------------------- .nv.callgraph             --------------------------
	.section	.nv.callgraph,"",@"SHT_CUDA_CALLGRAPH"
	.align	4
	.sectionentsize	8
	.align		4
        /*0000*/ 	.word	0x00000000
	.align		4
        /*0004*/ 	.word	0xffffffff
	.align		4
        /*0008*/ 	.word	0x00000000
	.align		4
        /*000c*/ 	.word	0xfffffffe
	.align		4
        /*0010*/ 	.word	0x00000000
	.align		4
        /*0014*/ 	.word	0xfffffffd
	.align		4
        /*0018*/ 	.word	0x00000000
	.align		4
        /*001c*/ 	.word	0xfffffffc


//--------------------- .text._Z12regex_kernelPKcPKiS2_iPK8NfaStateS2_iP5MatchPi --------------------------
	.section	.text._Z12regex_kernelPKcPKiS2_iPK8NfaStateS2_iP5MatchPi,"ax",@progbits
	.align	128
        .global         _Z12regex_kernelPKcPKiS2_iPK8NfaStateS2_iP5MatchPi
        .type           _Z12regex_kernelPKcPKiS2_iPK8NfaStateS2_iP5MatchPi,@function
        .size           _Z12regex_kernelPKcPKiS2_iPK8NfaStateS2_iP5MatchPi,(.L_x_33 - _Z12regex_kernelPKcPKiS2_iPK8NfaStateS2_iP5MatchPi)
        .other          _Z12regex_kernelPKcPKiS2_iPK8NfaStateS2_iP5MatchPi,@"STO_CUDA_ENTRY STV_DEFAULT"
_Z12regex_kernelPKcPKiS2_iPK8NfaStateS2_iP5MatchPi:
.text._Z12regex_kernelPKcPKiS2_iPK8NfaStateS2_iP5MatchPi:
[----:B------:R-:W0:Y:S01]  /*0000*/  LDC R1, c[0x0][0x37c] ;  /* 0x0000df00ff017b82 */ /* 0x000e220000000800 */
[----:B------:R-:W1:Y:S07]  /*0010*/  S2R R3, SR_TID.X ;  /* 0x0000000000037919 */ /* 0x000e6e0000002100 */
[----:B------:R-:W1:Y:S01]  /*0020*/  S2UR UR4, SR_CTAID.X ;  /* 0x00000000000479c3 */ /* 0x000e620000002500 */
[----:B------:R-:W2:Y:S01]  /*0030*/  LDCU UR5, c[0x0][0x398] ;  /* 0x00007300ff0577ac */ /* 0x000ea20008000800 */
[----:B0-----:R-:W-:-:S06]  /*0040*/  VIADD R1, R1, 0xfffffb80 ;  /* 0xfffffb8001017836 */ /* 0x001fcc0000000000 */
[----:B------:R-:W1:Y:S02]  /*0050*/  LDC R12, c[0x0][0x360] ;  /* 0x0000d800ff0c7b82 */ /* 0x000e640000000800 */
[----:B-1----:R-:W-:-:S05]  /*0060*/  IMAD R12, R12, UR4, R3 ;  /* 0x000000040c0c7c24 */ /* 0x002fca000f8e0203 */
[----:B--2---:R-:W-:-:S13]  /*0070*/  ISETP.GE.AND P0, PT, R12, UR5, PT ;  /* 0x000000050c007c0c */ /* 0x004fda000bf06270 */
[----:B------:R-:W-:Y:S05]  /*0080*/  @P0 EXIT ;  /* 0x000000000000094d */ /* 0x000fea0003800000 */
[----:B------:R-:W0:Y:S02]  /*0090*/  LDC R0, c[0x0][0x3b0] ;  /* 0x0000ec00ff007b82 */ /* 0x000e240000000800 */
[----:B0-----:R-:W-:-:S13]  /*00a0*/  ISETP.GE.AND P0, PT, R0, 0x1, PT ;  /* 0x000000010000780c */ /* 0x001fda0003f06270 */
[----:B------:R-:W-:Y:S05]  /*00b0*/  @!P0 EXIT ;  /* 0x000000000000894d */ /* 0x000fea0003800000 */
[----:B------:R-:W0:Y:S01]  /*00c0*/  LDC.64 R2, c[0x0][0x388] ;  /* 0x0000e200ff027b82 */ /* 0x000e220000000a00 */
[----:B------:R-:W1:Y:S07]  /*00d0*/  LDCU.64 UR4, c[0x0][0x358] ;  /* 0x00006b00ff0477ac */ /* 0x000e6e0008000a00 */
[----:B------:R-:W2:Y:S01]  /*00e0*/  LDC.64 R4, c[0x0][0x390] ;  /* 0x0000e400ff047b82 */ /* 0x000ea20000000a00 */
[----:B0-----:R-:W-:-:S05]  /*00f0*/  IMAD.WIDE R2, R12, 0x4, R2 ;  /* 0x000000040c027825 */ /* 0x001fca00078e0202 */
[----:B-1----:R0:W5:Y:S01]  /*0100*/  LDG.E R15, desc[UR4][R2.64] ;  /* 0x00000004020f7981 */ /* 0x002162000c1e1900 */
[----:B--2---:R-:W-:-:S05]  /*0110*/  IMAD.WIDE R4, R12, 0x4, R4 ;  /* 0x000000040c047825 */ /* 0x004fca00078e0204 */
[----:B------:R0:W5:Y:S01]  /*0120*/  LDG.E R13, desc[UR4][R4.64] ;  /* 0x00000004040d7981 */ /* 0x000162000c1e1900 */
[----:B------:R-:W-:Y:S02]  /*0130*/  IMAD.MOV.U32 R10, RZ, RZ, RZ ;  /* 0x000000ffff0a7224 */ /* 0x000fe400078e00ff */
[C---:B------:R-:W-:Y:S02]  /*0140*/  VIADD R11, R1.reuse, 0x80 ;  /* 0x00000080010b7836 */ /* 0x040fe40000000000 */
[----:B------:R-:W-:-:S07]  /*0150*/  VIADD R9, R1, 0x280 ;  /* 0x0000028001097836 */ /* 0x000fce0000000000 */
.L_x_31:
[----:B0-----:R-:W0:Y:S02]  /*0160*/  LDC.64 R2, c[0x0][0x3a8] ;  /* 0x0000ea00ff027b82 */ /* 0x001e240000000a00 */
[----:B0-----:R-:W-:-:S06]  /*0170*/  IMAD.WIDE.U32 R2, R10, 0x4, R2 ;  /* 0x000000040a027825 */ /* 0x001fcc00078e0002 */
[----:B--2---:R-:W2:Y:S01]  /*0180*/  LDG.E R2, desc[UR4][R2.64] ;  /* 0x0000000402027981 */ /* 0x004ea2000c1e1900 */
[----:B------:R-:W-:Y:S01]  /*0190*/  BSSY.RECONVERGENT B0, `(.L_x_0) ;  /* 0x00000c6000007945 */ /* 0x000fe20003800200 */
[----:B--2---:R-:W-:-:S04]  /*01a0*/  ISETP.NE.AND P0, PT, R2, -0x1, PT ;  /* 0xffffffff0200780c */ /* 0x004fc80003f05270 */
[----:B-----5:R-:W-:-:S13]  /*01b0*/  ISETP.LT.OR P0, PT, R13, 0x1, !P0 ;  /* 0x000000010d00780c */ /* 0x020fda0004701670 */
[----:B-1-34-:R-:W-:Y:S05]  /*01c0*/  @P0 BRA `(.L_x_1) ;  /* 0x0000000c00080947 */ /* 0x01afea0003800000 */
[----:B------:R-:W-:Y:S02]  /*01d0*/  IMAD.MOV.U32 R8, RZ, RZ, RZ ;  /* 0x000000ffff087224 */ /* 0x000fe400078e00ff */
[----:B------:R-:W-:-:S07]  /*01e0*/  IMAD.MOV.U32 R3, RZ, RZ, R13 ;  /* 0x000000ffff037224 */ /* 0x000fce00078e000d */
.L_x_30:
[----:B0-----:R0:W-:Y:S01]  /*01f0*/  STL [R1], R2 ;  /* 0x0000000201007387 */ /* 0x0011e20000100800 */
[----:B------:R-:W-:Y:S01]  /*0200*/  HFMA2 R0, -RZ, RZ, 0, 0 ;  /* 0x00000000ff007431 */ /* 0x000fe200000001ff */
[----:B------:R-:W-:Y:S01]  /*0210*/  BSSY.RECONVERGENT B1, `(.L_x_2) ;  /* 0x0000029000017945 */ /* 0x000fe20003800200 */
[----:B-1234-:R-:W-:-:S07]  /*0220*/  IMAD.MOV.U32 R4, RZ, RZ, 0x1 ;  /* 0x00000001ff047424 */ /* 0x01efce00078e00ff */
.L_x_7:
[----:B-1----:R-:W-:Y:S02]  /*0230*/  IMAD.MOV.U32 R16, RZ, RZ, R4 ;  /* 0x000000ffff107224 */ /* 0x002fe400078e0004 */
[----:B------:R-:W-:-:S04]  /*0240*/  VIADD R4, R4, 0xffffffff ;  /* 0xffffffff04047836 */ /* 0x000fc80000000000 */
[----:B------:R-:W-:-:S05]  /*0250*/  IMAD R5, R4, 0x4, R1 ;  /* 0x0000000404057824 */ /* 0x000fca00078e0201 */
[----:B------:R1:W5:Y:S01]  /*0260*/  LDL R17, [R5] ;  /* 0x0000000005117983 */ /* 0x0003620000100800 */
[----:B------:R-:W-:Y:S01]  /*0270*/  ISETP.GE.AND P0, PT, R0, 0x1, PT ;  /* 0x000000010000780c */ /* 0x000fe20003f06270 */
[----:B------:R-:W-:-:S12]  /*0280*/  BSSY.RECONVERGENT B2, `(.L_x_3) ;  /* 0x000001f000027945 */ /* 0x000fd80003800200 */
[----:B-1----:R-:W-:Y:S05]  /*0290*/  @!P0 BRA `(.L_x_4) ;  /* 0x0000000000248947 */ /* 0x002fea0003800000 */
[----:B------:R-:W-:Y:S02]  /*02a0*/  IMAD.MOV R14, RZ, RZ, -R0 ;  /* 0x000000ffff0e7224 */ /* 0x000fe400078e0a00 */
[----:B------:R-:W-:-:S07]  /*02b0*/  IMAD.MOV.U32 R7, RZ, RZ, R11 ;  /* 0x000000ffff077224 */ /* 0x000fce00078e000b */
.L_x_6:
[----:B------:R-:W2:Y:S02]  /*02c0*/  LDL R6, [R7] ;  /* 0x0000000007067983 */ /* 0x000ea40000100800 */
[----:B--2--5:R-:W-:-:S13]  /*02d0*/  ISETP.NE.AND P0, PT, R6, R17, PT ;  /* 0x000000110600720c */ /* 0x024fda0003f05270 */
[----:B------:R-:W-:Y:S05]  /*02e0*/  @!P0 BRA `(.L_x_5) ;  /* 0x0000000000608947 */ /* 0x000fea0003800000 */
[----:B------:R-:W-:Y:S01]  /*02f0*/  IADD3 R14, PT, PT, R14, 0x1, RZ ;  /* 0x000000010e0e7810 */ /* 0x000fe20007ffe0ff */
[----:B------:R-:W-:-:S03]  /*0300*/  VIADD R7, R7, 0x4 ;  /* 0x0000000407077836 */ /* 0x000fc60000000000 */
[----:B------:R-:W-:-:S13]  /*0310*/  ISETP.NE.AND P0, PT, R14, RZ, PT ;  /* 0x000000ff0e00720c */ /* 0x000fda0003f05270 */
[----:B------:R-:W-:Y:S05]  /*0320*/  @P0 BRA `(.L_x_6) ;  /* 0xfffffffc00e40947 */ /* 0x000fea000383ffff */
.L_x_4:
[----:B------:R-:W1:Y:S02]  /*0330*/  LDC.64 R6, c[0x0][0x3a0] ;  /* 0x0000e800ff067b82 */ /* 0x000e640000000a00 */
[----:B-1---5:R-:W-:-:S05]  /*0340*/  IMAD.WIDE R6, R17, 0xc, R6 ;  /* 0x0000000c11067825 */ /* 0x022fca00078e0206 */
[----:B------:R-:W2:Y:S01]  /*0350*/  LDG.E R18, desc[UR4][R6.64] ;  /* 0x0000000406127981 */ /* 0x000ea2000c1e1900 */
[C---:B------:R-:W-:Y:S02]  /*0360*/  IMAD R14, R0.reuse, 0x4, R11 ;  /* 0x00000004000e7824 */ /* 0x040fe400078e020b */
[----:B------:R-:W-:-:S03]  /*0370*/  VIADD R0, R0, 0x1 ;  /* 0x0000000100007836 */ /* 0x000fc60000000000 */
[----:B------:R1:W-:Y:S01]  /*0380*/  STL [R14], R17 ;  /* 0x000000110e007387 */ /* 0x0003e20000100800 */
[----:B--2---:R-:W-:-:S13]  /*0390*/  ISETP.NE.AND P0, PT, R18, 0x101, PT ;  /* 0x000001011200780c */ /* 0x004fda0003f05270 */
[----:B-1----:R-:W-:Y:S05]  /*03a0*/  @P0 BRA `(.L_x_5) ;  /* 0x0000000000300947 */ /* 0x002fea0003800000 */
[----:B------:R-:W2:Y:S04]  /*03b0*/  LDG.E R18, desc[UR4][R6.64+0x4] ;  /* 0x0000040406127981 */ /* 0x000ea8000c1e1900 */
[----:B------:R-:W3:Y:S01]  /*03c0*/  LDG.E R17, desc[UR4][R6.64+0x8] ;  /* 0x0000080406117981 */ /* 0x000ee2000c1e1900 */
[----:B--2---:R-:W-:-:S04]  /*03d0*/  ISETP.NE.AND P0, PT, R18, -0x1, PT ;  /* 0xffffffff1200780c */ /* 0x004fc80003f05270 */
[----:B------:R-:W-:Y:S02]  /*03e0*/  ISETP.GT.U32.OR P0, PT, R16, 0x20, !P0 ;  /* 0x000000201000780c */ /* 0x000fe40004704470 */
[----:B---3--:R-:W-:-:S11]  /*03f0*/  ISETP.NE.AND P1, PT, R17, -0x1, PT ;  /* 0xffffffff1100780c */ /* 0x008fd60003f25270 */
[----:B------:R-:W-:Y:S01]  /*0400*/  @!P0 IMAD.MOV.U32 R4, RZ, RZ, R16 ;  /* 0x000000ffff048224 */ /* 0x000fe200078e0010 */
[----:B------:R1:W-:Y:S04]  /*0410*/  @!P0 STL [R5], R18 ;  /* 0x0000001205008387 */ /* 0x0003e80000100800 */
[----:B------:R-:W-:-:S13]  /*0420*/  ISETP.GT.OR P1, PT, R4, 0x1f, !P1 ;  /* 0x0000001f0400780c */ /* 0x000fda0004f24670 */
[C---:B------:R-:W-:Y:S01]  /*0430*/  @!P1 IMAD R16, R4.reuse, 0x4, R1 ;  /* 0x0000000404109824 */ /* 0x040fe200078e0201 */
[----:B------:R-:W-:-:S04]  /*0440*/  @!P1 IADD3 R14, PT, PT, R4, 0x1, RZ ;  /* 0x00000001040e9810 */ /* 0x000fc80007ffe0ff */
[----:B------:R1:W-:Y:S01]  /*0450*/  @!P1 STL [R16], R17 ;  /* 0x0000001110009387 */ /* 0x0003e20000100800 */
[----:B------:R-:W-:-:S07]  /*0460*/  @!P1 IMAD.MOV.U32 R4, RZ, RZ, R14 ;  /* 0x000000ffff049224 */ /* 0x000fce00078e000e */
.L_x_5:
[----:B------:R-:W-:Y:S05]  /*0470*/  BSYNC.RECONVERGENT B2 ;  /* 0x0000000000027941 */ /* 0x000fea0003800200 */
.L_x_3:
[----:B------:R-:W-:-:S13]  /*0480*/  ISETP.GT.AND P0, PT, R4, RZ, PT ;  /* 0x000000ff0400720c */ /* 0x000fda0003f04270 */
[----:B------:R-:W-:Y:S05]  /*0490*/  @P0 BRA `(.L_x_7) ;  /* 0xfffffffc00640947 */ /* 0x000fea000383ffff */
[----:B------:R-:W-:Y:S05]  /*04a0*/  BSYNC.RECONVERGENT B1 ;  /* 0x0000000000017941 */ /* 0x000fea0003800200 */
.L_x_2:
[----:B------:R-:W-:Y:S01]  /*04b0*/  ISETP.GT.AND P0, PT, R13, R8, PT ;  /* 0x000000080d00720c */ /* 0x000fe20003f04270 */
[----:B------:R-:W-:-:S12]  /*04c0*/  BSSY.RECONVERGENT B1, `(.L_x_8) ;  /* 0x000006d000017945 */ /* 0x000fd80003800200 */
[----:B------:R-:W-:Y:S05]  /*04d0*/  @!P0 BRA `(.L_x_9) ;  /* 0x0000000400ac8947 */ /* 0x000fea0003800000 */
[----:B------:R-:W-:-:S07]  /*04e0*/  IMAD.MOV.U32 R14, RZ, RZ, RZ ;  /* 0x000000ffff0e7224 */ /* 0x000fce00078e00ff */
.L_x_25:
[----:B------:R-:W-:Y:S01]  /*04f0*/  ISETP.GE.AND P0, PT, R0, 0x1, PT ;  /* 0x000000010000780c */ /* 0x000fe20003f06270 */
[----:B------:R-:W-:Y:S01]  /*0500*/  BSSY.RECONVERGENT B2, `(.L_x_10) ;  /* 0x0000045000027945 */ /* 0x000fe20003800200 */
[----:B-1----:R-:W-:-:S11]  /*0510*/  IMAD.MOV.U32 R16, RZ, RZ, RZ ;  /* 0x000000ffff107224 */ /* 0x002fd600078e00ff */
[----:B--234-:R-:W-:Y:S05]  /*0520*/  @!P0 BRA `(.L_x_11) ;  /* 0x0000000400088947 */ /* 0x01cfea0003800000 */
[----:B------:R-:W1:Y:S01]  /*0530*/  LDCU.64 UR6, c[0x0][0x380] ;  /* 0x00007000ff0677ac */ /* 0x000e620008000a00 */
[--C-:B------:R-:W-:Y:S02]  /*0540*/  IADD3 R6, P0, P1, R14, R8, R15.reuse ;  /* 0x000000080e067210 */ /* 0x100fe4000791e00f */
[----:B------:R-:W-:-:S04]  /*0550*/  SHF.R.S32.HI R4, RZ, 0x1f, R15 ;  /* 0x0000001fff047819 */ /* 0x000fc8000001140f */
[----:B------:R-:W-:Y:S02]  /*0560*/  IADD3.X R4, PT, PT, RZ, RZ, R4, P0, P1 ;  /* 0x000000ffff047210 */ /* 0x000fe400007e2404 */
[----:B-1----:R-:W-:-:S04]  /*0570*/  IADD3 R6, P2, PT, R6, UR6, RZ ;  /* 0x0000000606067c10 */ /* 0x002fc8000ff5e0ff */
[----:B------:R-:W-:-:S05]  /*0580*/  IADD3.X R7, PT, PT, R4, UR7, RZ, P2, !PT ;  /* 0x0000000704077c10 */ /* 0x000fca00097fe4ff */
[----:B------:R1:W5:Y:S01]  /*0590*/  LDG.E.S8 R17, desc[UR4][R6.64] ;  /* 0x0000000406117981 */ /* 0x000362000c1e1300 */
[----:B------:R-:W-:Y:S02]  /*05a0*/  IMAD.MOV.U32 R5, RZ, RZ, RZ ;  /* 0x000000ffff057224 */ /* 0x000fe400078e00ff */
[----:B------:R-:W-:-:S07]  /*05b0*/  IMAD.MOV.U32 R16, RZ, RZ, RZ ;  /* 0x000000ffff107224 */ /* 0x000fce00078e00ff */
.L_x_19:
[----:B------:R-:W-:Y:S01]  /*05c0*/  LEA R4, R5, R11, 0x2 ;  /* 0x0000000b05047211 */ /* 0x000fe200078e10ff */
[----:B-1----:R-:W1:Y:S04]  /*05d0*/  LDC.64 R6, c[0x0][0x3a0] ;  /* 0x0000e800ff067b82 */ /* 0x002e680000000a00 */
[----:B------:R-:W1:Y:S02]  /*05e0*/  LDL R19, [R4] ;  /* 0x0000000004137983 */ /* 0x000e640000100800 */
[----:B-1----:R-:W-:-:S05]  /*05f0*/  IMAD.WIDE R6, R19, 0xc, R6 ;  /* 0x0000000c13067825 */ /* 0x002fca00078e0206 */
[----:B------:R-:W2:Y:S01]  /*0600*/  LDG.E R18, desc[UR4][R6.64] ;  /* 0x0000000406127981 */ /* 0x000ea2000c1e1900 */
[----:B------:R-:W-:Y:S01]  /*0610*/  VIADD R5, R5, 0x1 ;  /* 0x0000000105057836 */ /* 0x000fe20000000000 */
[----:B------:R-:W-:Y:S04]  /*0620*/  BSSY.RECONVERGENT B3, `(.L_x_12) ;  /* 0x0000031000037945 */ /* 0x000fe80003800200 */
[----:B------:R-:W-:Y:S02]  /*0630*/  ISETP.NE.AND P1, PT, R5, R0, PT ;  /* 0x000000000500720c */ /* 0x000fe40003f25270 */
[C---:B--2---:R-:W-:Y:S02]  /*0640*/  ISETP.NE.AND P0, PT, R18.reuse, 0x2e, PT ;  /* 0x0000002e1200780c */ /* 0x044fe40003f05270 */
[----:B-----5:R-:W-:-:S13]  /*0650*/  ISETP.NE.AND P2, PT, R18, R17, PT ;  /* 0x000000111200720c */ /* 0x020fda0003f45270 */
[----:B------:R-:W-:Y:S05]  /*0660*/  @P0 BRA P2, `(.L_x_13) ;  /* 0x0000000000b00947 */ /* 0x000fea0001000000 */
[----:B------:R-:W2:Y:S01]  /*0670*/  LDG.E R6, desc[UR4][R6.64+0x4] ;  /* 0x0000040406067981 */ /* 0x000ea2000c1e1900 */
[----:B------:R-:W-:-:S04]  /*0680*/  ISETP.GT.AND P0, PT, R16, 0x7f, PT ;  /* 0x0000007f1000780c */ /* 0x000fc80003f04270 */
[----:B--2---:R-:W-:-:S13]  /*0690*/  ISETP.EQ.OR P0, PT, R6, -0x1, P0 ;  /* 0xffffffff0600780c */ /* 0x004fda0000702670 */
[----:B------:R-:W-:Y:S05]  /*06a0*/  @P0 BRA `(.L_x_13) ;  /* 0x0000000000a00947 */ /* 0x000fea0003800000 */
[----:B------:R1:W-:Y:S01]  /*06b0*/  STL [R1], R6 ;  /* 0x0000000601007387 */ /* 0x0003e20000100800 */
[----:B------:R-:W-:-:S07]  /*06c0*/  IMAD.MOV.U32 R4, RZ, RZ, 0x1 ;  /* 0x00000001ff047424 */ /* 0x000fce00078e00ff */
.L_x_18:
[----:B------:R-:W-:Y:S02]  /*06d0*/  IMAD.MOV.U32 R19, RZ, RZ, R4 ;  /* 0x000000ffff137224 */ /* 0x000fe400078e0004 */
[----:B------:R-:W-:-:S04]  /*06e0*/  VIADD R4, R4, 0xffffffff ;  /* 0xffffffff04047836 */ /* 0x000fc80000000000 */
[----:B-1----:R-:W-:-:S05]  /*06f0*/  IMAD R18, R4, 0x4, R1 ;  /* 0x0000000404127824 */ /* 0x002fca00078e0201 */
[----:B------:R2:W5:Y:S01]  /*0700*/  LDL R21, [R18] ;  /* 0x0000000012157983 */ /* 0x0005620000100800 */
[----:B------:R-:W-:Y:S01]  /*0710*/  ISETP.GE.AND P0, PT, R16, 0x1, PT ;  /* 0x000000011000780c */ /* 0x000fe20003f06270 */
[----:B------:R-:W-:-:S12]  /*0720*/  BSSY.RECONVERGENT B4, `(.L_x_14) ;  /* 0x000001e000047945 */ /* 0x000fd80003800200 */
[----:B--2---:R-:W-:Y:S05]  /*0730*/  @!P0 BRA `(.L_x_15) ;  /* 0x0000000000208947 */ /* 0x004fea0003800000 */
[----:B-1----:R-:W-:-:S07]  /*0740*/  MOV R6, RZ ;  /* 0x000000ff00067202 */ /* 0x002fce0000000f00 */
.L_x_17:
[----:B------:R-:W-:-:S06]  /*0750*/  IMAD R7, R6, 0x4, R9 ;  /* 0x0000000406077824 */ /* 0x000fcc00078e0209 */
[----:B------:R-:W2:Y:S02]  /*0760*/  LDL R7, [R7] ;  /* 0x0000000007077983 */ /* 0x000ea40000100800 */
[----:B--2--5:R-:W-:-:S13]  /*0770*/  ISETP.NE.AND P0, PT, R7, R21, PT ;  /* 0x000000150700720c */ /* 0x024fda0003f05270 */
[----:B------:R-:W-:Y:S05]  /*0780*/  @!P0 BRA `(.L_x_16) ;  /* 0x00000000005c8947 */ /* 0x000fea0003800000 */
[----:B------:R-:W-:-:S05]  /*0790*/  VIADD R6, R6, 0x1 ;  /* 0x0000000106067836 */ /* 0x000fca0000000000 */
[----:B------:R-:W-:-:S13]  /*07a0*/  ISETP.NE.AND P0, PT, R6, R16, PT ;  /* 0x000000100600720c */ /* 0x000fda0003f05270 */
[----:B------:R-:W-:Y:S05]  /*07b0*/  @P0 BRA `(.L_x_17) ;  /* 0xfffffffc00e40947 */ /* 0x000fea000383ffff */
.L_x_15:
[----:B-1----:R-:W1:Y:S02]  /*07c0*/  LDC.64 R6, c[0x0][0x3a0] ;  /* 0x0000e800ff067b82 */ /* 0x002e640000000a00 */
        /* <DEDUP_REMOVED lines=15> */
[C---:B------:R-:W-:Y:S01]  /*08c0*/  @!P2 LEA R20, R4.reuse, R1, 0x2 ;  /* 0x000000010414a211 */ /* 0x040fe200078e10ff */
[----:B------:R-:W-:-:S04]  /*08d0*/  @!P2 VIADD R19, R4, 0x1 ;  /* 0x000000010413a836 */ /* 0x000fc80000000000 */
[----:B------:R1:W-:Y:S01]  /*08e0*/  @!P2 STL [R20], R23 ;  /* 0x000000171400a387 */ /* 0x0003e20000100800 */
[----:B------:R-:W-:-:S07]  /*08f0*/  @!P2 IMAD.MOV.U32 R4, RZ, RZ, R19 ;  /* 0x000000ffff04a224 */ /* 0x000fce00078e0013 */
.L_x_16:
[----:B------:R-:W-:Y:S05]  /*0900*/  BSYNC.RECONVERGENT B4 ;  /* 0x0000000000047941 */ /* 0x000fea0003800200 */
.L_x_14:
[----:B------:R-:W-:-:S13]  /*0910*/  ISETP.GT.AND P0, PT, R4, RZ, PT ;  /* 0x000000ff0400720c */ /* 0x000fda0003f04270 */
[----:B------:R-:W-:Y:S05]  /*0920*/  @P0 BRA `(.L_x_18) ;  /* 0xfffffffc00680947 */ /* 0x000fea000383ffff */
.L_x_13:
[----:B------:R-:W-:Y:S05]  /*0930*/  BSYNC.RECONVERGENT B3 ;  /* 0x0000000000037941 */ /* 0x000fea0003800200 */
.L_x_12:
[----:B------:R-:W-:Y:S05]  /*0940*/  @P1 BRA `(.L_x_19) ;  /* 0xfffffffc001c1947 */ /* 0x000fea000383ffff */
.L_x_11:
[----:B------:R-:W-:Y:S05]  /*0950*/  BSYNC.RECONVERGENT B2 ;  /* 0x0000000000027941 */ /* 0x000fea0003800200 */
.L_x_10:
[----:B------:R-:W-:Y:S01]  /*0960*/  ISETP.GE.AND P0, PT, R16, 0x1, PT ;  /* 0x000000011000780c */ /* 0x000fe20003f06270 */
[----:B------:R-:W-:Y:S01]  /*0970*/  BSSY.RECONVERGENT B2, `(.L_x_20) ;  /* 0x000001e000027945 */ /* 0x000fe20003800200 */
[----:B------:R-:W-:-:S11]  /*0980*/  IMAD.MOV.U32 R0, RZ, RZ, R16 ;  /* 0x000000ffff007224 */ /* 0x000fd600078e0010 */
[----:B------:R-:W-:Y:S05]  /*0990*/  @!P0 BRA `(.L_x_21) ;  /* 0x00000000006c8947 */ /* 0x000fea0003800000 */
[C---:B------:R-:W-:Y:S01]  /*09a0*/  ISETP.GE.U32.AND P0, PT, R0.reuse, 0x4, PT ;  /* 0x000000040000780c */ /* 0x040fe20003f06070 */
[----:B------:R-:W-:Y:S01]  /*09b0*/  BSSY.RECONVERGENT B3, `(.L_x_22) ;  /* 0x000000d000037945 */ /* 0x000fe20003800200 */
[----:B------:R-:W-:Y:S01]  /*09c0*/  LOP3.LUT R19, R0, 0x3, RZ, 0xc0, !PT ;  /* 0x0000000300137812 */ /* 0x000fe200078ec0ff */
[----:B------:R-:W-:-:S03]  /*09d0*/  IMAD.MOV.U32 R16, RZ, RZ, RZ ;  /* 0x000000ffff107224 */ /* 0x000fc600078e00ff */
[----:B------:R-:W-:-:S07]  /*09e0*/  ISETP.NE.AND P1, PT, R19, RZ, PT ;  /* 0x000000ff1300720c */ /* 0x000fce0003f25270 */
[----:B------:R-:W-:Y:S06]  /*09f0*/  @!P0 BRA `(.L_x_23) ;  /* 0x0000000000208947 */ /* 0x000fec0003800000 */
[----:B------:R-:W-:Y:S01]  /*0a00*/  LOP3.LUT R16, R0, 0x7ffffffc, RZ, 0xc0, !PT ;  /* 0x7ffffffc00107812 */ /* 0x000fe200078ec0ff */
[----:B------:R-:W-:-:S07]  /*0a10*/  IMAD.MOV.U32 R17, RZ, RZ, RZ ;  /* 0x000000ffff117224 */ /* 0x000fce00078e00ff */
.L_x_24:
[----:B-12---:R-:W-:-:S05]  /*0a20*/  LEA R18, R17, R1, 0x2 ;  /* 0x0000000111127211 */ /* 0x006fca00078e10ff */
[----:B------:R-:W2:Y:S01]  /*0a30*/  LDL.128 R4, [R18+0x280] ;  /* 0x0002800012047983 */ /* 0x000ea20000100c00 */
[----:B------:R-:W-:-:S05]  /*0a40*/  VIADD R17, R17, 0x4 ;  /* 0x0000000411117836 */ /* 0x000fca0000000000 */
[----:B------:R-:W-:Y:S01]  /*0a50*/  ISETP.NE.AND P0, PT, R17, R16, PT ;  /* 0x000000101100720c */ /* 0x000fe20003f05270 */
[----:B--2---:R2:W-:-:S12]  /*0a60*/  STL.128 [R18+0x80], R4 ;  /* 0x0000800412007387 */ /* 0x0045d80000100c00 */
[----:B------:R-:W-:Y:S05]  /*0a70*/  @P0 BRA `(.L_x_24) ;  /* 0xfffffffc00e80947 */ /* 0x000fea000383ffff */
.L_x_23:
[----:B------:R-:W-:Y:S05]  /*0a80*/  BSYNC.RECONVERGENT B3 ;  /* 0x0000000000037941 */ /* 0x000fea0003800200 */
.L_x_22:
[----:B------:R-:W-:Y:S05]  /*0a90*/  @!P1 BRA `(.L_x_21) ;  /* 0x00000000002c9947 */ /* 0x000fea0003800000 */
[----:B--2---:R-:W-:-:S05]  /*0aa0*/  IMAD R5, R16, 0x4, R1 ;  /* 0x0000000410057824 */ /* 0x004fca00078e0201 */
[----:B------:R-:W2:Y:S01]  /*0ab0*/  LDL R4, [R5+0x280] ;  /* 0x0002800005047983 */ /* 0x000ea20000100800 */
[----:B------:R-:W-:-:S03]  /*0ac0*/  ISETP.NE.AND P0, PT, R19, 0x1, PT ;  /* 0x000000011300780c */ /* 0x000fc60003f05270 */
[----:B--2---:R3:W-:Y:S10]  /*0ad0*/  STL [R5+0x80], R4 ;  /* 0x0000800405007387 */ /* 0x0047f40000100800 */
[----:B------:R-:W-:Y:S05]  /*0ae0*/  @!P0 BRA `(.L_x_21) ;  /* 0x0000000000188947 */ /* 0x000fea0003800000 */
[----:B---3--:R-:W2:Y:S01]  /*0af0*/  LDL R4, [R5+0x284] ;  /* 0x0002840005047983 */ /* 0x008ea20000100800 */
[----:B------:R-:W-:-:S03]  /*0b00*/  ISETP.NE.AND P0, PT, R19, 0x2, PT ;  /* 0x000000021300780c */ /* 0x000fc60003f05270 */
[----:B--2---:R4:W-:Y:S10]  /*0b10*/  STL [R5+0x84], R4 ;  /* 0x0000840405007387 */ /* 0x0049f40000100800 */
[----:B------:R-:W-:Y:S05]  /*0b20*/  @!P0 BRA `(.L_x_21) ;  /* 0x0000000000088947 */ /* 0x000fea0003800000 */
[----:B----4-:R-:W2:Y:S04]  /*0b30*/  LDL R4, [R5+0x288] ;  /* 0x0002880005047983 */ /* 0x010ea80000100800 */
[----:B--2---:R2:W-:Y:S02]  /*0b40*/  STL [R5+0x88], R4 ;  /* 0x0000880405007387 */ /* 0x0045e40000100800 */
.L_x_21:
[----:B------:R-:W-:Y:S05]  /*0b50*/  BSYNC.RECONVERGENT B2 ;  /* 0x0000000000027941 */ /* 0x000fea0003800200 */
.L_x_20:
[----:B------:R-:W-:-:S05]  /*0b60*/  VIADD R14, R14, 0x1 ;  /* 0x000000010e0e7836 */ /* 0x000fca0000000000 */
[----:B------:R-:W-:-:S13]  /*0b70*/  ISETP.NE.AND P0, PT, R14, R3, PT ;  /* 0x000000030e00720c */ /* 0x000fda0003f05270 */
[----:B------:R-:W-:Y:S05]  /*0b80*/  @P0 BRA `(.L_x_25) ;  /* 0xfffffff800580947 */ /* 0x000fea000383ffff */
.L_x_9:
[----:B------:R-:W-:Y:S05]  /*0b90*/  BSYNC.RECONVERGENT B1 ;  /* 0x0000000000017941 */ /* 0x000fea0003800200 */
.L_x_8:
[----:B------:R-:W-:Y:S01]  /*0ba0*/  ISETP.GE.AND P0, PT, R0, 0x1, PT ;  /* 0x000000010000780c */ /* 0x000fe20003f06270 */
[----:B------:R-:W-:-:S12]  /*0bb0*/  BSSY.RELIABLE B1, `(.L_x_26) ;  /* 0x000000e000017945 */ /* 0x000fd80003800100 */
[----:B------:R-:W-:Y:S05]  /*0bc0*/  @!P0 BRA `(.L_x_27) ;  /* 0x0000000000308947 */ /* 0x000fea0003800000 */
[----:B-1234-:R-:W1:Y:S01]  /*0bd0*/  LDC.64 R4, c[0x0][0x3a0] ;  /* 0x0000e800ff047b82 */ /* 0x01ee620000000a00 */
[----:B------:R-:W-:-:S07]  /*0be0*/  IMAD.MOV.U32 R14, RZ, RZ, RZ ;  /* 0x000000ffff0e7224 */ /* 0x000fce00078e00ff */
.L_x_29:
[----:B------:R-:W-:-:S05]  /*0bf0*/  IMAD R16, R14, 0x4, R11 ;  /* 0x000000040e107824 */ /* 0x000fca00078e020b */
[----:B------:R-:W1:Y:S02]  /*0c00*/  LDL R7, [R16] ;  /* 0x0000000010077983 */ /* 0x000e640000100800 */
[----:B-1----:R-:W-:-:S06]  /*0c10*/  IMAD.WIDE R6, R7, 0xc, R4 ;  /* 0x0000000c07067825 */ /* 0x002fcc00078e0204 */
[----:B------:R-:W2:Y:S02]  /*0c20*/  LDG.E R6, desc[UR4][R6.64] ;  /* 0x0000000406067981 */ /* 0x000ea4000c1e1900 */
[----:B--2---:R-:W-:-:S13]  /*0c30*/  ISETP.NE.AND P0, PT, R6, 0x100, PT ;  /* 0x000001000600780c */ /* 0x004fda0003f05270 */
[----:B------:R-:W-:Y:S05]  /*0c40*/  @!P0 BREAK.RELIABLE B1 ;  /* 0x0000000000018942 */ /* 0x000fea0003800100 */
[----:B------:R-:W-:Y:S05]  /*0c50*/  @!P0 BRA `(.L_x_28) ;  /* 0x0000000000248947 */ /* 0x000fea0003800000 */
[----:B------:R-:W-:-:S04]  /*0c60*/  IADD3 R14, PT, PT, R14, 0x1, RZ ;  /* 0x000000010e0e7810 */ /* 0x000fc80007ffe0ff */
[----:B------:R-:W-:-:S13]  /*0c70*/  ISETP.NE.AND P0, PT, R14, R0, PT ;  /* 0x000000000e00720c */ /* 0x000fda0003f05270 */
[----:B------:R-:W-:Y:S05]  /*0c80*/  @P0 BRA `(.L_x_29) ;  /* 0xfffffffc00d80947 */ /* 0x000fea000383ffff */
.L_x_27:
[----:B------:R-:W-:Y:S05]  /*0c90*/  BSYNC.RELIABLE B1 ;  /* 0x0000000000017941 */ /* 0x000fea0003800100 */
.L_x_26:
[----:B------:R-:W-:Y:S02]  /*0ca0*/  VIADD R8, R8, 0x1 ;  /* 0x0000000108087836 */ /* 0x000fe40000000000 */
[----:B------:R-:W-:-:S03]  /*0cb0*/  VIADD R3, R3, 0xffffffff ;  /* 0xffffffff03037836 */ /* 0x000fc60000000000 */
[----:B------:R-:W-:-:S13]  /*0cc0*/  ISETP.NE.AND P0, PT, R8, R13, PT ;  /* 0x0000000d0800720c */ /* 0x000fda0003f05270 */
[----:B------:R-:W-:Y:S05]  /*0cd0*/  @P0 BRA `(.L_x_30) ;  /* 0xfffffff400440947 */ /* 0x000fea000383ffff */
[----:B------:R-:W-:Y:S05]  /*0ce0*/  BRA `(.L_x_1) ;  /* 0x0000000000407947 */ /* 0x000fea0003800000 */
.L_x_28:
[----:B------:R-:W1:Y:S01]  /*0cf0*/  S2R R5, SR_LANEID ;  /* 0x0000000000057919 */ /* 0x000e620000000000 */
[----:B------:R-:W-:Y:S01]  /*0d00*/  VOTEU.ANY UR6, UPT, PT ;  /* 0x0000000000067886 */ /* 0x000fe200038e0100 */
[----:B0-----:R-:W0:Y:S01]  /*0d10*/  LDC.64 R2, c[0x0][0x3c0] ;  /* 0x0000f000ff027b82 */ /* 0x001e220000000a00 */
[----:B------:R-:W1:Y:S08]  /*0d20*/  FLO.U32 R0, UR6 ;  /* 0x0000000600007d00 */ /* 0x000e7000080e0000 */
[----:B------:R-:W0:Y:S01]  /*0d30*/  POPC R17, UR6 ;  /* 0x0000000600117d09 */ /* 0x000e220008000000 */
[----:B-1----:R-:W-:Y:S01]  /*0d40*/  ISETP.EQ.U32.AND P0, PT, R0, R5, PT ;  /* 0x000000050000720c */ /* 0x002fe20003f02070 */
[----:B------:R-:W1:Y:S01]  /*0d50*/  S2R R6, SR_LTMASK ;  /* 0x0000000000067919 */ /* 0x000e620000003900 */
[----:B------:R-:W2:Y:S11]  /*0d60*/  LDC.64 R4, c[0x0][0x3b8] ;  /* 0x0000ee00ff047b82 */ /* 0x000eb60000000a00 */
[----:B0-----:R-:W3:Y:S01]  /*0d70*/  @P0 ATOMG.E.ADD.STRONG.GPU PT, R3, desc[UR4][R2.64], R17 ;  /* 0x80000011020309a8 */ /* 0x001ee200081ef104 */
[----:B-1----:R-:W-:-:S06]  /*0d80*/  LOP3.LUT R6, R6, UR6, RZ, 0xc0, !PT ;  /* 0x0000000606067c12 */ /* 0x002fcc000f8ec0ff */
[----:B------:R-:W0:Y:S01]  /*0d90*/  POPC R6, R6 ;  /* 0x0000000600067309 */ /* 0x000e220000000000 */
[----:B---3--:R-:W0:Y:S02]  /*0da0*/  SHFL.IDX PT, R7, R3, R0, 0x1f ;  /* 0x00001f0003077589 */ /* 0x008e2400000e0000 */
[----:B0-----:R-:W-:-:S04]  /*0db0*/  IMAD.IADD R7, R7, 0x1, R6 ;  /* 0x0000000107077824 */ /* 0x001fc800078e0206 */
[----:B--2---:R-:W-:-:S05]  /*0dc0*/  IMAD.WIDE R4, R7, 0x8, R4 ;  /* 0x0000000807047825 */ /* 0x004fca00078e0204 */
[----:B------:R0:W-:Y:S04]  /*0dd0*/  STG.E desc[UR4][R4.64], R12 ;  /* 0x0000000c04007986 */ /* 0x0001e8000c101904 */
[----:B------:R0:W-:Y:S02]  /*0de0*/  STG.E desc[UR4][R4.64+0x4], R10 ;  /* 0x0000040a04007986 */ /* 0x0001e4000c101904 */
.L_x_1:
[----:B------:R-:W-:Y:S05]  /*0df0*/  BSYNC.RECONVERGENT B0 ;  /* 0x0000000000007941 */ /* 0x000fea0003800200 */
.L_x_0:
[----:B------:R-:W-:Y:S05]  /*0e00*/  WARPSYNC.ALL ;  /* 0x0000000000007948 */ /* 0x000fea0003800000 */
[----:B------:R-:W5:Y:S01]  /*0e10*/  LDCU UR6, c[0x0][0x3b0] ;  /* 0x00007600ff0677ac */ /* 0x000f620008000800 */
[----:B0-----:R-:W-:-:S05]  /*0e20*/  VIADD R10, R10, 0x1 ;  /* 0x000000010a0a7836 */ /* 0x001fca0000000000 */
[----:B-----5:R-:W-:-:S13]  /*0e30*/  ISETP.NE.AND P0, PT, R10, UR6, PT ;  /* 0x000000060a007c0c */ /* 0x020fda000bf05270 */
[----:B------:R-:W-:Y:S05]  /*0e40*/  @P0 BRA `(.L_x_31) ;  /* 0xfffffff000c40947 */ /* 0x000fea000383ffff */
[----:B------:R-:W-:Y:S05]  /*0e50*/  EXIT ;  /* 0x000000000000794d */ /* 0x000fea0003800000 */
.L_x_32:
[----:B------:R-:W-:-:S00]  /*0e60*/  BRA `(.L_x_32) ;  /* 0xfffffffc00fc7947 */ /* 0x000fc0000383ffff */
[----:B------:R-:W-:-:S00]  /*0e70*/  NOP ;  /* 0x0000000000007918 */ /* 0x000fc00000000000 */
        /* <DEDUP_REMOVED lines=8> */
.L_x_33:


//--------------------- .nv.shared.reserved.0     --------------------------
	.section	.nv.shared.reserved.0,"aw",@nobits
	.weak		__nv_reservedSMEM_offset_0_alias
	.size		__nv_reservedSMEM_offset_0_alias, 0, 64
	.other		__nv_reservedSMEM_offset_0_alias,@"STO_CUDA_RESERVED_SHARED STV_DEFAULT"
__nv_reservedSMEM_offset_0_alias:
	.zero		0
	.zero		64


//--------------------- .nv.constant0._Z12regex_kernelPKcPKiS2_iPK8NfaStateS2_iP5MatchPi --------------------------
	.section	.nv.constant0._Z12regex_kernelPKcPKiS2_iPK8NfaStateS2_iP5MatchPi,"a",@progbits
	.sectionflags	@""
	.align	4
.nv.constant0._Z12regex_kernelPKcPKiS2_iPK8NfaStateS2_iP5MatchPi:
	.zero		968


//--------------------- SYMBOLS --------------------------

	.type		.nv.reservedSmem.offset0,@object
	.size		.nv.reservedSmem.offset0,0x4
